//
// Generated by NVIDIA NVVM Compiler
//
// Compiler Build ID: CL-36424714
// Cuda compilation tools, release 13.0, V13.0.88
// Based on NVVM 20.0.0
//

.version 9.0
.target sm_100
.address_size 64

	// .globl	kernmulUniform2D

.visible .entry kernmulUniform2D(
	.param .u64 .ptr .align 1 kernmulUniform2D_param_0,
	.param .u64 .ptr .align 1 kernmulUniform2D_param_1,
	.param .u64 .ptr .align 1 kernmulUniform2D_param_2,
	.param .u64 .ptr .align 1 kernmulUniform2D_param_3,
	.param .u64 .ptr .align 1 kernmulUniform2D_param_4,
	.param .u64 .ptr .align 1 kernmulUniform2D_param_5,
	.param .u64 .ptr .align 1 kernmulUniform2D_param_6,
	.param .u64 .ptr .align 1 kernmulUniform2D_param_7,
	.param .u64 .ptr .align 1 kernmulUniform2D_param_8,
	.param .u32 kernmulUniform2D_param_9,
	.param .u32 kernmulUniform2D_param_10,
	.param .u32 kernmulUniform2D_param_11
)
{
	.reg .pred 	%p<5>;
	.reg .b32 	%r<19>;
	.reg .b32 	%f<17>;
	.reg .b64 	%rd<33>;

	ld.param.u64 	%rd2, [kernmulUniform2D_param_1];
	ld.param.u64 	%rd4, [kernmulUniform2D_param_3];
	ld.param.u64 	%rd5, [kernmulUniform2D_param_4];
	ld.param.u64 	%rd6, [kernmulUniform2D_param_5];
	ld.param.u64 	%rd8, [kernmulUniform2D_param_7];
	ld.param.u64 	%rd9, [kernmulUniform2D_param_8];
	ld.param.u32 	%r3, [kernmulUniform2D_param_9];
	ld.param.u32 	%r5, [kernmulUniform2D_param_10];
	mov.u32 	%r6, %ctaid.x;
	mov.u32 	%r7, %ntid.x;
	mov.u32 	%r8, %tid.x;
	mad.lo.s32 	%r1, %r6, %r7, %r8;
	mov.u32 	%r9, %ctaid.y;
	mov.u32 	%r10, %ntid.y;
	mov.u32 	%r11, %tid.y;
	mad.lo.s32 	%r12, %r9, %r10, %r11;
	setp.ge.s32 	%p1, %r1, %r3;
	setp.le.s32 	%p2, %r5, %r12;
	or.pred  	%p3, %p1, %p2;
	@%p3 bra 	$L__BB0_2;
	ld.param.u64 	%rd32, [kernmulUniform2D_param_6];
	ld.param.u64 	%rd31, [kernmulUniform2D_param_2];
	ld.param.u64 	%rd30, [kernmulUniform2D_param_0];
	cvta.to.global.u64 	%rd10, %rd9;
	cvta.to.global.u64 	%rd11, %rd5;
	cvta.to.global.u64 	%rd12, %rd6;
	cvta.to.global.u64 	%rd13, %rd32;
	cvta.to.global.u64 	%rd14, %rd8;
	cvta.to.global.u64 	%rd15, %rd30;
	cvta.to.global.u64 	%rd16, %rd4;
	cvta.to.global.u64 	%rd17, %rd2;
	cvta.to.global.u64 	%rd18, %rd31;
	mad.lo.s32 	%r13, %r3, %r12, %r1;
	shl.b32 	%r14, %r13, 1;
	mul.wide.s32 	%rd19, %r14, 4;
	add.s64 	%rd20, %rd10, %rd19;
	ld.global.nc.f32 	%f1, [%rd20];
	ld.global.nc.f32 	%f2, [%rd20+4];
	shr.u32 	%r15, %r5, 1;
	setp.gt.u32 	%p4, %r12, %r15;
	sub.s32 	%r16, %r5, %r12;
	selp.b32 	%r17, %r16, %r12, %p4;
	mad.lo.s32 	%r18, %r17, %r3, %r1;
	mul.wide.s32 	%rd21, %r18, 4;
	add.s64 	%rd22, %rd11, %rd21;
	ld.global.nc.f32 	%f3, [%rd22];
	add.s64 	%rd23, %rd12, %rd21;
	ld.global.nc.f32 	%f4, [%rd23];
	add.s64 	%rd24, %rd13, %rd21;
	ld.global.nc.f32 	%f5, [%rd24];
	add.s64 	%rd25, %rd14, %rd21;
	ld.global.nc.f32 	%f6, [%rd25];
	neg.f32 	%f7, %f6;
	selp.f32 	%f8, %f7, %f6, %p4;
	mul.f32 	%f9, %f1, %f3;
	add.s64 	%rd26, %rd15, %rd19;
	st.global.f32 	[%rd26], %f9;
	mul.f32 	%f10, %f2, %f3;
	st.global.f32 	[%rd26+4], %f10;
	mul.f32 	%f11, %f1, %f8;
	add.s64 	%rd27, %rd16, %rd19;
	st.global.f32 	[%rd27], %f11;
	mul.f32 	%f12, %f2, %f8;
	st.global.f32 	[%rd27+4], %f12;
	mul.f32 	%f13, %f1, %f4;
	add.s64 	%rd28, %rd17, %rd19;
	st.global.f32 	[%rd28], %f13;
	mul.f32 	%f14, %f2, %f4;
	st.global.f32 	[%rd28+4], %f14;
	mul.f32 	%f15, %f1, %f5;
	add.s64 	%rd29, %rd18, %rd19;
	st.global.f32 	[%rd29], %f15;
	mul.f32 	%f16, %f2, %f5;
	st.global.f32 	[%rd29+4], %f16;
$L__BB0_2:
	ret;

}


// ===== COMPILED SASS (sm_100) =====

	.target	sm_100

	.elftype	@"ET_EXEC"


//--------------------- .note.nv.tkinfo           --------------------------
	.section	.note.nv.tkinfo,"",@"SHT_NOTE"
	.sectionflags	@"SHF_NOTE_NV_TKINFO"
	.tkinfo
        /*0018*/ 	.word	0x00000002
        /*0030*/ 	.string	""
        /*0030*/ 	.string	"ptxas"
        /*0030*/ 	.string	"Cuda compilation tools, release 13.0, V13.0.88"
        /*0030*/ 	.string	"Build cuda_13.0.r13.0/compiler.36424714_0"
        /*0030*/ 	.string	"-arch sm_100 -m 64 "



//--------------------- .note.nv.cuinfo           --------------------------
	.section	.note.nv.cuinfo,"",@"SHT_NOTE"
	.sectionflags	@"SHF_NOTE_NV_CUINFO"
        /*0018*/ 	.short	0x0002
        /*001a*/ 	.short	0x0064
        /*001c*/ 	.short	0x0082
	.zero		2


//--------------------- .nv.info                  --------------------------
	.section	.nv.info,"",@"SHT_CUDA_INFO"
	.align	4


	//----- nvinfo : EIATTR_REGCOUNT
	.align		4
        /*0000*/ 	.byte	0x04, 0x2f
        /*0002*/ 	.short	(.L_1 - .L_0)
	.align		4
.L_0:
        /*0004*/ 	.word	index@(kernmulUniform2D)
        /*0008*/ 	.word	0x0000001c


	//----- nvinfo : EIATTR_FRAME_SIZE
	.align		4
.L_1:
        /*000c*/ 	.byte	0x04, 0x11
        /*000e*/ 	.short	(.L_3 - .L_2)
	.align		4
.L_2:
        /*0010*/ 	.word	index@(kernmulUniform2D)
        /*0014*/ 	.word	0x00000000


	//----- nvinfo : EIATTR_MIN_STACK_SIZE
	.align		4
.L_3:
        /*0018*/ 	.byte	0x04, 0x12
        /*001a*/ 	.short	(.L_5 - .L_4)
	.align		4
.L_4:
        /*001c*/ 	.word	index@(kernmulUniform2D)
        /*0020*/ 	.word	0x00000000
.L_5:


//--------------------- .nv.compat                --------------------------
	.section	.nv.compat,"",@"SHT_CUDA_COMPAT_INFO"
	.align	4
        /*0000*/ 	.byte	0x02, 0x09, 0x00, 0x00, 0x02, 0x02, 0x01, 0x00, 0x02, 0x05, 0x05, 0x00, 0x03, 0x07, 0x01, 0x01
        /*0010*/ 	.byte	0x02, 0x03, 0x00, 0x00, 0x02, 0x06, 0x01, 0x00, 0x04, 0x0b, 0x08, 0x00, 0x09, 0x00, 0x00, 0x00
        /*0020*/ 	.byte	0x00, 0x00, 0x00, 0x00


//--------------------- .nv.info.kernmulUniform2D --------------------------
	.section	.nv.info.kernmulUniform2D,"",@"SHT_CUDA_INFO"
	.sectionflags	@""
	.align	4


	//----- nvinfo : EIATTR_CUDA_API_VERSION
	.align		4
        /*0000*/ 	.byte	0x04, 0x37
        /*0002*/ 	.short	(.L_7 - .L_6)
.L_6:
        /*0004*/ 	.word	0x00000082


	//----- nvinfo : EIATTR_KPARAM_INFO
	.align		4
.L_7:
        /*0008*/ 	.byte	0x04, 0x17
        /*000a*/ 	.short	(.L_9 - .L_8)
.L_8:
        /*000c*/ 	.word	0x00000000
        /*0010*/ 	.short	0x000b
        /*0012*/ 	.short	0x0050
        /*0014*/ 	.byte	0x00, 0xf0, 0x11, 0x00


	//----- nvinfo : EIATTR_KPARAM_INFO
	.align		4
.L_9:
        /*0018*/ 	.byte	0x04, 0x17
        /*001a*/ 	.short	(.L_11 - .L_10)
.L_10:
        /*001c*/ 	.word	0x00000000
        /*0020*/ 	.short	0x000a
        /*0022*/ 	.short	0x004c
        /*0024*/ 	.byte	0x00, 0xf0, 0x11, 0x00


	//----- nvinfo : EIATTR_KPARAM_INFO
	.align		4
.L_11:
        /*0028*/ 	.byte	0x04, 0x17
        /*002a*/ 	.short	(.L_13 - .L_12)
.L_12:
        /*002c*/ 	.word	0x00000000
        /*0030*/ 	.short	0x0009
        /*0032*/ 	.short	0x0048
        /*0034*/ 	.byte	0x00, 0xf0, 0x11, 0x00


	//----- nvinfo : EIATTR_KPARAM_INFO
	.align		4
.L_13:
        /*0038*/ 	.byte	0x04, 0x17
        /*003a*/ 	.short	(.L_15 - .L_14)
.L_14:
        /*003c*/ 	.word	0x00000000
        /*0040*/ 	.short	0x0008
        /*0042*/ 	.short	0x0040
        /*0044*/ 	.byte	0x00, 0xf5, 0x21, 0x00


	//----- nvinfo : EIATTR_KPARAM_INFO
	.align		4
.L_15:
        /*0048*/ 	.byte	0x04, 0x17
        /*004a*/ 	.short	(.L_17 - .L_16)
.L_16:
        /*004c*/ 	.word	0x00000000
        /*0050*/ 	.short	0x0007
        /*0052*/ 	.short	0x0038
        /*0054*/ 	.byte	0x00, 0xf5, 0x21, 0x00


	//----- nvinfo : EIATTR_KPARAM_INFO
	.align		4
.L_17:
        /*0058*/ 	.byte	0x04, 0x17
        /*005a*/ 	.short	(.L_19 - .L_18)
.L_18:
        /*005c*/ 	.word	0x00000000
        /*0060*/ 	.short	0x0006
        /*0062*/ 	.short	0x0030
        /*0064*/ 	.byte	0x00, 0xf5, 0x21, 0x00


	//----- nvinfo : EIATTR_KPARAM_INFO
	.align		4
.L_19:
        /*0068*/ 	.byte	0x04, 0x17
        /*006a*/ 	.short	(.L_21 - .L_20)
.L_20:
        /*006c*/ 	.word	0x00000000
        /*0070*/ 	.short	0x0005
        /*0072*/ 	.short	0x0028
        /*0074*/ 	.byte	0x00, 0xf5, 0x21, 0x00


	//----- nvinfo : EIATTR_KPARAM_INFO
	.align		4
.L_21:
        /*0078*/ 	.byte	0x04, 0x17
        /*007a*/ 	.short	(.L_23 - .L_22)
.L_22:
        /*007c*/ 	.word	0x00000000
        /*0080*/ 	.short	0x0004
        /*0082*/ 	.short	0x0020
        /*0084*/ 	.byte	0x00, 0xf5, 0x21, 0x00


	//----- nvinfo : EIATTR_KPARAM_INFO
	.align		4
.L_23:
        /*0088*/ 	.byte	0x04, 0x17
        /*008a*/ 	.short	(.L_25 - .L_24)
.L_24:
        /*008c*/ 	.word	0x00000000
        /*0090*/ 	.short	0x0003
        /*0092*/ 	.short	0x0018
        /*0094*/ 	.byte	0x00, 0xf5, 0x21, 0x00


	//----- nvinfo : EIATTR_KPARAM_INFO
	.align		4
.L_25:
        /*0098*/ 	.byte	0x04, 0x17
        /*009a*/ 	.short	(.L_27 - .L_26)
.L_26:
        /*009c*/ 	.word	0x00000000
        /*00a0*/ 	.short	0x0002
        /*00a2*/ 	.short	0x0010
        /*00a4*/ 	.byte	0x00, 0xf5, 0x21, 0x00


	//----- nvinfo : EIATTR_KPARAM_INFO
	.align		4
.L_27:
        /*00a8*/ 	.byte	0x04, 0x17
        /*00aa*/ 	.short	(.L_29 - .L_28)
.L_28:
        /*00ac*/ 	.word	0x00000000
        /*00b0*/ 	.short	0x0001
        /*00b2*/ 	.short	0x0008
        /*00b4*/ 	.byte	0x00, 0xf5, 0x21, 0x00


	//----- nvinfo : EIATTR_KPARAM_INFO
	.align		4
.L_29:
        /*00b8*/ 	.byte	0x04, 0x17
        /*00ba*/ 	.short	(.L_31 - .L_30)
.L_30:
        /*00bc*/ 	.word	0x00000000
        /*00c0*/ 	.short	0x0000
        /*00c2*/ 	.short	0x0000
        /*00c4*/ 	.byte	0x00, 0xf5, 0x21, 0x00


	//----- nvinfo : EIATTR_SPARSE_MMA_MASK
	.align		4
.L_31:
        /*00c8*/ 	.byte	0x03, 0x50
        /*00ca*/ 	.short	0x0000


	//----- nvinfo : EIATTR_MAXREG_COUNT
	.align		4
        /*00cc*/ 	.byte	0x03, 0x1b
        /*00ce*/ 	.short	0x00ff


	//----- nvinfo : EIATTR_MERCURY_ISA_VERSION
	.align		4
        /*00d0*/ 	.byte	0x03, 0x5f
        /*00d2*/ 	.short	0x0101


	//----- nvinfo : EIATTR_VRC_CTA_INIT_COUNT
	.align		4
        /*00d4*/ 	.byte	0x02, 0x4a
	.zero		1
	.zero		1


	//----- nvinfo : EIATTR_EXIT_INSTR_OFFSETS
	.align		4
        /*00d8*/ 	.byte	0x04, 0x1c
        /*00da*/ 	.short	(.L_33 - .L_32)


	//   ....[0]....
.L_32:
        /*00dc*/ 	.word	0x000000c0


	//   ....[1]....
        /*00e0*/ 	.word	0x000003d0


	//----- nvinfo : EIATTR_CBANK_PARAM_SIZE
	.align		4
.L_33:
        /*00e4*/ 	.byte	0x03, 0x19
        /*00e6*/ 	.short	0x0054


	//----- nvinfo : EIATTR_PARAM_CBANK
	.align		4
        /*00e8*/ 	.byte	0x04, 0x0a
        /*00ea*/ 	.short	(.L_35 - .L_34)
	.align		4
.L_34:
        /*00ec*/ 	.word	index@(.nv.constant0.kernmulUniform2D)
        /*00f0*/ 	.short	0x0380
        /*00f2*/ 	.short	0x0054


	//----- nvinfo : EIATTR_SW_WAR
	.align		4
.L_35:
        /*00f4*/ 	.byte	0x04, 0x36
        /*00f6*/ 	.short	(.L_37 - .L_36)
.L_36:
        /*00f8*/ 	.word	0x00000008
.L_37:


//--------------------- .nv.callgraph             --------------------------
	.section	.nv.callgraph,"",@"SHT_CUDA_CALLGRAPH"
	.align	4
	.sectionentsize	8
	.align		4
        /*0000*/ 	.word	0x00000000
	.align		4
        /*0004*/ 	.word	0xffffffff
	.align		4
        /*0008*/ 	.word	0x00000000
	.align		4
        /*000c*/ 	.word	0xfffffffe
	.align		4
        /*0010*/ 	.word	0x00000000
	.align		4
        /*0014*/ 	.word	0xfffffffd
	.align		4
        /*0018*/ 	.word	0x00000000
	.align		4
        /*001c*/ 	.word	0xfffffffc


//--------------------- .text.kernmulUniform2D    --------------------------
	.section	.text.kernmulUniform2D,"ax",@progbits
	.align	128
        .global         kernmulUniform2D
        .type           kernmulUniform2D,@function
        .size           kernmulUniform2D,(.L_x_1 - kernmulUniform2D)
        .other          kernmulUniform2D,@"STO_CUDA_ENTRY STV_DEFAULT"
kernmulUniform2D:
.text.kernmulUniform2D:
[----:B------:R-:W-:Y:S01]  /*0000*/  LDC R1, c[0x0][0x37c] ;  /* 0x0000df00ff017b82 */ /* 0x000fe20000000800 */
[----:B------:R-:W0:Y:S07]  /*0010*/  S2R R2, SR_TID.Y ;  /* 0x0000000000027919 */ /* 0x000e2e0000002200 */
[----:B------:R-:W1:Y:S01]  /*0020*/  LDC R0, c[0x0][0x360] ;  /* 0x0000d800ff007b82 */ /* 0x000e620000000800 */
[----:B------:R-:W2:Y:S01]  /*0030*/  LDCU.64 UR6, c[0x0][0x3c8] ;  /* 0x00007900ff0677ac */ /* 0x000ea20008000a00 */
[----:B------:R-:W1:Y:S06]  /*0040*/  S2R R5, SR_TID.X ;  /* 0x0000000000057919 */ /* 0x000e6c0000002100 */
[----:B------:R-:W0:Y:S08]  /*0050*/  S2UR UR5, SR_CTAID.Y ;  /* 0x00000000000579c3 */ /* 0x000e300000002600 */
[----:B------:R-:W0:Y:S08]  /*0060*/  LDC R3, c[0x0][0x364] ;  /* 0x0000d900ff037b82 */ /* 0x000e300000000800 */
[----:B------:R-:W1:Y:S01]  /*0070*/  S2UR UR4, SR_CTAID.X ;  /* 0x00000000000479c3 */ /* 0x000e620000002500 */
[----:B0-----:R-:W-:-:S05]  /*0080*/  IMAD R3, R3, UR5, R2 ;  /* 0x0000000503037c24 */ /* 0x001fca000f8e0202 */
[----:B--2---:R-:W-:Y:S01]  /*0090*/  ISETP.GE.AND P0, PT, R3, UR7, PT ;  /* 0x0000000703007c0c */ /* 0x004fe2000bf06270 */
[----:B-1----:R-:W-:-:S05]  /*00a0*/  IMAD R0, R0, UR4, R5 ;  /* 0x0000000400007c24 */ /* 0x002fca000f8e0205 */
[----:B------:R-:W-:-:S13]  /*00b0*/  ISETP.GE.OR P0, PT, R0, UR6, P0 ;  /* 0x0000000600007c0c */ /* 0x000fda0008706670 */
[----:B------:R-:W-:Y:S05]  /*00c0*/  @P0 EXIT ;  /* 0x000000000000094d */ /* 0x000fea0003800000 */
[----:B------:R-:W-:Y:S01]  /*00d0*/  USHF.R.U32.HI UR4, URZ, 0x1, UR7 ;  /* 0x00000001ff047899 */ /* 0x000fe20008011607 */
[----:B------:R-:W0:Y:S01]  /*00e0*/  LDC.64 R8, c[0x0][0x3b8] ;  /* 0x0000ee00ff087b82 */ /* 0x000e220000000a00 */
[----:B------:R-:W-:-:S04]  /*00f0*/  IMAD R2, R3, UR6, R0 ;  /* 0x0000000603027c24 */ /* 0x000fc8000f8e0200 */
[----:B------:R-:W-:-:S03]  /*0100*/  ISETP.GT.U32.AND P0, PT, R3, UR4, PT ;  /* 0x0000000403007c0c */ /* 0x000fc6000bf04070 */
[----:B------:R-:W1:Y:S02]  /*0110*/  LDC.64 R10, c[0x0][0x3a0] ;  /* 0x0000e800ff0a7b82 */ /* 0x000e640000000a00 */
[----:B------:R-:W2:Y:S06]  /*0120*/  LDCU.64 UR4, c[0x0][0x358] ;  /* 0x00006b00ff0477ac */ /* 0x000eac0008000a00 */
[----:B------:R-:W3:Y:S02]  /*0130*/  LDC.64 R12, c[0x0][0x3c0] ;  /* 0x0000f000ff0c7b82 */ /* 0x000ee40000000a00 */
[----:B------:R-:W-:-:S05]  /*0140*/  @P0 IADD3 R3, PT, PT, -R3, UR7, RZ ;  /* 0x0000000703030c10 */ /* 0x000fca000fffe1ff */
[----:B------:R-:W-:Y:S01]  /*0150*/  IMAD R17, R3, UR6, R0 ;  /* 0x0000000603117c24 */ /* 0x000fe2000f8e0200 */
[----:B------:R-:W4:Y:S01]  /*0160*/  LDC.64 R6, c[0x0][0x3a8] ;  /* 0x0000ea00ff067b82 */ /* 0x000f220000000a00 */
[----:B------:R-:W-:-:S07]  /*0170*/  SHF.L.U32 R0, R2, 0x1, RZ ;  /* 0x0000000102007819 */ /* 0x000fce00000006ff */
[----:B------:R-:W5:Y:S01]  /*0180*/  LDC.64 R4, c[0x0][0x3b0] ;  /* 0x0000ec00ff047b82 */ /* 0x000f620000000a00 */
[----:B0-----:R-:W-:-:S04]  /*0190*/  IMAD.WIDE R18, R17, 0x4, R8 ;  /* 0x0000000411127825 */ /* 0x001fc800078e0208 */
[C---:B-1----:R-:W-:Y:S02]  /*01a0*/  IMAD.WIDE R10, R17.reuse, 0x4, R10 ;  /* 0x00000004110a7825 */ /* 0x042fe400078e020a */
[----:B--2---:R-:W2:Y:S01]  /*01b0*/  LDG.E.CONSTANT R18, desc[UR4][R18.64] ;  /* 0x0000000412127981 */ /* 0x004ea2000c1e9900 */
[----:B------:R-:W0:Y:S01]  /*01c0*/  LDC.64 R20, c[0x0][0x380] ;  /* 0x0000e000ff147b82 */ /* 0x000e220000000a00 */
[C---:B---3--:R-:W-:Y:S02]  /*01d0*/  IMAD.WIDE R12, R0.reuse, 0x4, R12 ;  /* 0x00000004000c7825 */ /* 0x048fe400078e020c */
[----:B------:R-:W3:Y:S04]  /*01e0*/  LDG.E.CONSTANT R10, desc[UR4][R10.64] ;  /* 0x000000040a0a7981 */ /* 0x000ee8000c1e9900 */
[----:B------:R-:W3:Y:S01]  /*01f0*/  LDG.E.CONSTANT R2, desc[UR4][R12.64] ;  /* 0x000000040c027981 */ /* 0x000ee2000c1e9900 */
[C---:B----4-:R-:W-:Y:S01]  /*0200*/  IMAD.WIDE R14, R17.reuse, 0x4, R6 ;  /* 0x00000004110e7825 */ /* 0x050fe200078e0206 */
[----:B------:R-:W1:Y:S02]  /*0210*/  LDC.64 R8, c[0x0][0x398] ;  /* 0x0000e600ff087b82 */ /* 0x000e640000000a00 */
[----:B------:R0:W4:Y:S04]  /*0220*/  LDG.E.CONSTANT R3, desc[UR4][R12.64+0x4] ;  /* 0x000004040c037981 */ /* 0x000128000c1e9900 */
[----:B------:R3:W4:Y:S01]  /*0230*/  LDG.E.CONSTANT R14, desc[UR4][R14.64] ;  /* 0x000000040e0e7981 */ /* 0x000722000c1e9900 */
[----:B-----5:R-:W-:Y:S01]  /*0240*/  IMAD.WIDE R16, R17, 0x4, R4 ;  /* 0x0000000411107825 */ /* 0x020fe200078e0204 */
[----:B------:R-:W5:Y:S05]  /*0250*/  LDC.64 R6, c[0x0][0x388] ;  /* 0x0000e200ff067b82 */ /* 0x000f6a0000000a00 */
[----:B------:R4:W4:Y:S03]  /*0260*/  LDG.E.CONSTANT R16, desc[UR4][R16.64] ;  /* 0x0000000410107981 */ /* 0x000926000c1e9900 */
[----:B------:R-:W5:Y:S01]  /*0270*/  LDC.64 R4, c[0x0][0x390] ;  /* 0x0000e400ff047b82 */ /* 0x000f620000000a00 */
[----:B0-----:R-:W-:-:S04]  /*0280*/  IMAD.WIDE R12, R0, 0x4, R20 ;  /* 0x00000004000c7825 */ /* 0x001fc800078e0214 */
[----:B-1----:R-:W-:-:S04]  /*0290*/  IMAD.WIDE R8, R0, 0x4, R8 ;  /* 0x0000000400087825 */ /* 0x002fc800078e0208 */
[----:B-----5:R-:W-:-:S04]  /*02a0*/  IMAD.WIDE R6, R0, 0x4, R6 ;  /* 0x0000000400067825 */ /* 0x020fc800078e0206 */
[----:B------:R-:W-:Y:S01]  /*02b0*/  IMAD.WIDE R4, R0, 0x4, R4 ;  /* 0x0000000400047825 */ /* 0x000fe200078e0204 */
[----:B--2---:R-:W-:-:S03]  /*02c0*/  FSEL R18, -R18, R18, P0 ;  /* 0x0000001212127208 */ /* 0x004fc60000000100 */
[C---:B---3--:R-:W-:Y:S02]  /*02d0*/  FMUL R11, R2.reuse, R10 ;  /* 0x0000000a020b7220 */ /* 0x048fe40000400000 */
[C---:B------:R-:W-:Y:S01]  /*02e0*/  FMUL R15, R2.reuse, R18 ;  /* 0x00000012020f7220 */ /* 0x040fe20000400000 */
[C---:B----4-:R-:W-:Y:S01]  /*02f0*/  FMUL R21, R3.reuse, R10 ;  /* 0x0000000a03157220 */ /* 0x050fe20000400000 */
[C---:B------:R-:W-:Y:S01]  /*0300*/  FMUL R17, R3.reuse, R18 ;  /* 0x0000001203117220 */ /* 0x040fe20000400000 */
[CC--:B------:R-:W-:Y:S01]  /*0310*/  FMUL R19, R2.reuse, R14.reuse ;  /* 0x0000000e02137220 */ /* 0x0c0fe20000400000 */
[C---:B------:R-:W-:Y:S01]  /*0320*/  FMUL R23, R3.reuse, R14 ;  /* 0x0000000e03177220 */ /* 0x040fe20000400000 */
[----:B------:R-:W-:Y:S01]  /*0330*/  STG.E desc[UR4][R12.64], R11 ;  /* 0x0000000b0c007986 */ /* 0x000fe2000c101904 */
[-C--:B------:R-:W-:Y:S01]  /*0340*/  FMUL R25, R2, R16.reuse ;  /* 0x0000001002197220 */ /* 0x080fe20000400000 */
[----:B------:R-:W-:Y:S02]  /*0350*/  FMUL R3, R3, R16 ;  /* 0x0000001003037220 */ /* 0x000fe40000400000 */
[----:B------:R-:W-:Y:S04]  /*0360*/  STG.E desc[UR4][R12.64+0x4], R21 ;  /* 0x000004150c007986 */ /* 0x000fe8000c101904 */
[----:B------:R-:W-:Y:S04]  /*0370*/  STG.E desc[UR4][R8.64], R15 ;  /* 0x0000000f08007986 */ /* 0x000fe8000c101904 */
[----:B------:R-:W-:Y:S04]  /*0380*/  STG.E desc[UR4][R8.64+0x4], R17 ;  /* 0x0000041108007986 */ /* 0x000fe8000c101904 */
[----:B------:R-:W-:Y:S04]  /*0390*/  STG.E desc[UR4][R6.64], R19 ;  /* 0x0000001306007986 */ /* 0x000fe8000c101904 */
[----:B------:R-:W-:Y:S04]  /*03a0*/  STG.E desc[UR4][R6.64+0x4], R23 ;  /* 0x0000041706007986 */ /* 0x000fe8000c101904 */
[----:B------:R-:W-:Y:S04]  /*03b0*/  STG.E desc[UR4][R4.64], R25 ;  /* 0x0000001904007986 */ /* 0x000fe8000c101904 */
[----:B------:R-:W-:Y:S01]  /*03c0*/  STG.E desc[UR4][R4.64+0x4], R3 ;  /* 0x0000040304007986 */ /* 0x000fe2000c101904 */
[----:B------:R-:W-:Y:S05]  /*03d0*/  EXIT ;  /* 0x000000000000794d */ /* 0x000fea0003800000 */
.L_x_0:
[----:B------:R-:W-:-:S00]  /*03e0*/  BRA `(.L_x_0) ;  /* 0xfffffffc00fc7947 */ /* 0x000fc0000383ffff */
[----:B------:R-:W-:-:S00]  /*03f0*/  NOP ;  /* 0x0000000000007918 */ /* 0x000fc00000000000 */
        /* <DEDUP_REMOVED lines=8> */
.L_x_1:


//--------------------- .nv.shared.reserved.0     --------------------------
	.section	.nv.shared.reserved.0,"aw",@nobits
	.weak		__nv_reservedSMEM_offset_0_alias
	.size		__nv_reservedSMEM_offset_0_alias, 0, 64
	.other		__nv_reservedSMEM_offset_0_alias,@"STO_CUDA_RESERVED_SHARED STV_DEFAULT"
__nv_reservedSMEM_offset_0_alias:
	.zero		0
	.zero		64


//--------------------- .nv.constant0.kernmulUniform2D --------------------------
	.section	.nv.constant0.kernmulUniform2D,"a",@progbits
	.sectionflags	@""
	.align	4
.nv.constant0.kernmulUniform2D:
	.zero		980


//--------------------- SYMBOLS --------------------------

	.type		.nv.reservedSmem.offset0,@object
	.size		.nv.reservedSmem.offset0,0x4
